//
// Generated by NVIDIA NVVM Compiler
//
// Compiler Build ID: CL-36424714
// Cuda compilation tools, release 13.0, V13.0.88
// Based on NVVM 20.0.0
//

.version 9.0
.target sm_100
.address_size 64

	// .globl	_Z3addPfS_S_i

.visible .entry _Z3addPfS_S_i(
	.param .u64 .ptr .align 1 _Z3addPfS_S_i_param_0,
	.param .u64 .ptr .align 1 _Z3addPfS_S_i_param_1,
	.param .u64 .ptr .align 1 _Z3addPfS_S_i_param_2,
	.param .u32 _Z3addPfS_S_i_param_3
)
{
	.reg .b32 	%r<5>;
	.reg .b32 	%f<4>;
	.reg .b64 	%rd<11>;

	ld.param.u64 	%rd1, [_Z3addPfS_S_i_param_0];
	ld.param.u64 	%rd2, [_Z3addPfS_S_i_param_1];
	ld.param.u64 	%rd3, [_Z3addPfS_S_i_param_2];
	cvta.to.global.u64 	%rd4, %rd3;
	cvta.to.global.u64 	%rd5, %rd2;
	cvta.to.global.u64 	%rd6, %rd1;
	mov.u32 	%r1, %ctaid.x;
	mov.u32 	%r2, %tid.x;
	mov.u32 	%r3, %nctaid.x;
	mad.lo.s32 	%r4, %r2, %r3, %r1;
	mul.wide.s32 	%rd7, %r4, 4;
	add.s64 	%rd8, %rd6, %rd7;
	ld.global.f32 	%f1, [%rd8];
	add.s64 	%rd9, %rd5, %rd7;
	ld.global.f32 	%f2, [%rd9];
	add.f32 	%f3, %f1, %f2;
	add.s64 	%rd10, %rd4, %rd7;
	st.global.f32 	[%rd10], %f3;
	ret;

}


// ===== COMPILED SASS (sm_100) =====

	.target	sm_100

	.elftype	@"ET_EXEC"


//--------------------- .note.nv.tkinfo           --------------------------
	.section	.note.nv.tkinfo,"",@"SHT_NOTE"
	.sectionflags	@"SHF_NOTE_NV_TKINFO"
	.tkinfo
        /*0018*/ 	.word	0x00000002
        /*0030*/ 	.string	""
        /*0030*/ 	.string	"ptxas"
        /*0030*/ 	.string	"Cuda compilation tools, release 13.0, V13.0.88"
        /*0030*/ 	.string	"Build cuda_13.0.r13.0/compiler.36424714_0"
        /*0030*/ 	.string	"-arch sm_100 -m 64 "



//--------------------- .note.nv.cuinfo           --------------------------
	.section	.note.nv.cuinfo,"",@"SHT_NOTE"
	.sectionflags	@"SHF_NOTE_NV_CUINFO"
        /*0018*/ 	.short	0x0002
        /*001a*/ 	.short	0x0064
        /*001c*/ 	.short	0x0082
	.zero		2


//--------------------- .nv.info                  --------------------------
	.section	.nv.info,"",@"SHT_CUDA_INFO"
	.align	4


	//----- nvinfo : EIATTR_REGCOUNT
	.align		4
        /*0000*/ 	.byte	0x04, 0x2f
        /*0002*/ 	.short	(.L_1 - .L_0)
	.align		4
.L_0:
        /*0004*/ 	.word	index@(_Z3addPfS_S_i)
        /*0008*/ 	.word	0x0000000c


	//----- nvinfo : EIATTR_FRAME_SIZE
	.align		4
.L_1:
        /*000c*/ 	.byte	0x04, 0x11
        /*000e*/ 	.short	(.L_3 - .L_2)
	.align		4
.L_2:
        /*0010*/ 	.word	index@(_Z3addPfS_S_i)
        /*0014*/ 	.word	0x00000000


	//----- nvinfo : EIATTR_MIN_STACK_SIZE
	.align		4
.L_3:
        /*0018*/ 	.byte	0x04, 0x12
        /*001a*/ 	.short	(.L_5 - .L_4)
	.align		4
.L_4:
        /*001c*/ 	.word	index@(_Z3addPfS_S_i)
        /*0020*/ 	.word	0x00000000
.L_5:


//--------------------- .nv.compat                --------------------------
	.section	.nv.compat,"",@"SHT_CUDA_COMPAT_INFO"
	.align	4
        /*0000*/ 	.byte	0x02, 0x09, 0x00, 0x00, 0x02, 0x02, 0x01, 0x00, 0x02, 0x05, 0x05, 0x00, 0x03, 0x07, 0x01, 0x01
        /*0010*/ 	.byte	0x02, 0x03, 0x00, 0x00, 0x02, 0x06, 0x01, 0x00, 0x04, 0x0b, 0x08, 0x00, 0x09, 0x00, 0x00, 0x00
        /*0020*/ 	.byte	0x00, 0x00, 0x00, 0x00


//--------------------- .nv.info._Z3addPfS_S_i    --------------------------
	.section	.nv.info._Z3addPfS_S_i,"",@"SHT_CUDA_INFO"
	.sectionflags	@""
	.align	4


	//----- nvinfo : EIATTR_CUDA_API_VERSION
	.align		4
        /*0000*/ 	.byte	0x04, 0x37
        /*0002*/ 	.short	(.L_7 - .L_6)
.L_6:
        /*0004*/ 	.word	0x00000082


	//----- nvinfo : EIATTR_KPARAM_INFO
	.align		4
.L_7:
        /*0008*/ 	.byte	0x04, 0x17
        /*000a*/ 	.short	(.L_9 - .L_8)
.L_8:
        /*000c*/ 	.word	0x00000000
        /*0010*/ 	.short	0x0003
        /*0012*/ 	.short	0x0018
        /*0014*/ 	.byte	0x00, 0xf0, 0x11, 0x00


	//----- nvinfo : EIATTR_KPARAM_INFO
	.align		4
.L_9:
        /*0018*/ 	.byte	0x04, 0x17
        /*001a*/ 	.short	(.L_11 - .L_10)
.L_10:
        /*001c*/ 	.word	0x00000000
        /*0020*/ 	.short	0x0002
        /*0022*/ 	.short	0x0010
        /*0024*/ 	.byte	0x00, 0xf5, 0x21, 0x00


	//----- nvinfo : EIATTR_KPARAM_INFO
	.align		4
.L_11:
        /*0028*/ 	.byte	0x04, 0x17
        /*002a*/ 	.short	(.L_13 - .L_12)
.L_12:
        /*002c*/ 	.word	0x00000000
        /*0030*/ 	.short	0x0001
        /*0032*/ 	.short	0x0008
        /*0034*/ 	.byte	0x00, 0xf5, 0x21, 0x00


	//----- nvinfo : EIATTR_KPARAM_INFO
	.align		4
.L_13:
        /*0038*/ 	.byte	0x04, 0x17
        /*003a*/ 	.short	(.L_15 - .L_14)
.L_14:
        /*003c*/ 	.word	0x00000000
        /*0040*/ 	.short	0x0000
        /*0042*/ 	.short	0x0000
        /*0044*/ 	.byte	0x00, 0xf5, 0x21, 0x00


	//----- nvinfo : EIATTR_SPARSE_MMA_MASK
	.align		4
.L_15:
        /*0048*/ 	.byte	0x03, 0x50
        /*004a*/ 	.short	0x0000


	//----- nvinfo : EIATTR_MAXREG_COUNT
	.align		4
        /*004c*/ 	.byte	0x03, 0x1b
        /*004e*/ 	.short	0x00ff


	//----- nvinfo : EIATTR_MERCURY_ISA_VERSION
	.align		4
        /*0050*/ 	.byte	0x03, 0x5f
        /*0052*/ 	.short	0x0101


	//----- nvinfo : EIATTR_VRC_CTA_INIT_COUNT
	.align		4
        /*0054*/ 	.byte	0x02, 0x4a
	.zero		1
	.zero		1


	//----- nvinfo : EIATTR_EXIT_INSTR_OFFSETS
	.align		4
        /*0058*/ 	.byte	0x04, 0x1c
        /*005a*/ 	.short	(.L_17 - .L_16)


	//   ....[0]....
.L_16:
        /*005c*/ 	.word	0x00000100


	//----- nvinfo : EIATTR_CBANK_PARAM_SIZE
	.align		4
.L_17:
        /*0060*/ 	.byte	0x03, 0x19
        /*0062*/ 	.short	0x001c


	//----- nvinfo : EIATTR_PARAM_CBANK
	.align		4
        /*0064*/ 	.byte	0x04, 0x0a
        /*0066*/ 	.short	(.L_19 - .L_18)
	.align		4
.L_18:
        /*0068*/ 	.word	index@(.nv.constant0._Z3addPfS_S_i)
        /*006c*/ 	.short	0x0380
        /*006e*/ 	.short	0x001c


	//----- nvinfo : EIATTR_SW_WAR
	.align		4
.L_19:
        /*0070*/ 	.byte	0x04, 0x36
        /*0072*/ 	.short	(.L_21 - .L_20)
.L_20:
        /*0074*/ 	.word	0x00000008
.L_21:


//--------------------- .nv.callgraph             --------------------------
	.section	.nv.callgraph,"",@"SHT_CUDA_CALLGRAPH"
	.align	4
	.sectionentsize	8
	.align		4
        /*0000*/ 	.word	0x00000000
	.align		4
        /*0004*/ 	.word	0xffffffff
	.align		4
        /*0008*/ 	.word	0x00000000
	.align		4
        /*000c*/ 	.word	0xfffffffe
	.align		4
        /*0010*/ 	.word	0x00000000
	.align		4
        /*0014*/ 	.word	0xfffffffd
	.align		4
        /*0018*/ 	.word	0x00000000
	.align		4
        /*001c*/ 	.word	0xfffffffc


//--------------------- .text._Z3addPfS_S_i       --------------------------
	.section	.text._Z3addPfS_S_i,"ax",@progbits
	.align	128
        .global         _Z3addPfS_S_i
        .type           _Z3addPfS_S_i,@function
        .size           _Z3addPfS_S_i,(.L_x_1 - _Z3addPfS_S_i)
        .other          _Z3addPfS_S_i,@"STO_CUDA_ENTRY STV_DEFAULT"
_Z3addPfS_S_i:
.text._Z3addPfS_S_i:
[----:B------:R-:W-:Y:S01]  /*0000*/  LDC R1, c[0x0][0x37c] ;  /* 0x0000df00ff017b82 */ /* 0x000fe20000000800 */
[----:B------:R-:W0:Y:S07]  /*0010*/  S2R R9, SR_TID.X ;  /* 0x0000000000097919 */ /* 0x000e2e0000002100 */
[----:B------:R-:W0:Y:S01]  /*0020*/  S2UR UR6, SR_CTAID.X ;  /* 0x00000000000679c3 */ /* 0x000e220000002500 */
[----:B------:R-:W1:Y:S07]  /*0030*/  LDCU.64 UR4, c[0x0][0x358] ;  /* 0x00006b00ff0477ac */ /* 0x000e6e0008000a00 */
[----:B------:R-:W0:Y:S08]  /*0040*/  LDC R0, c[0x0][0x370] ;  /* 0x0000dc00ff007b82 */ /* 0x000e300000000800 */
[----:B------:R-:W2:Y:S08]  /*0050*/  LDC.64 R2, c[0x0][0x380] ;  /* 0x0000e000ff027b82 */ /* 0x000eb00000000a00 */
[----:B------:R-:W3:Y:S01]  /*0060*/  LDC.64 R4, c[0x0][0x388] ;  /* 0x0000e200ff047b82 */ /* 0x000ee20000000a00 */
[----:B0-----:R-:W-:-:S07]  /*0070*/  IMAD R9, R9, R0, UR6 ;  /* 0x0000000609097e24 */ /* 0x001fce000f8e0200 */
[----:B------:R-:W0:Y:S01]  /*0080*/  LDC.64 R6, c[0x0][0x390] ;  /* 0x0000e400ff067b82 */ /* 0x000e220000000a00 */
[----:B--2---:R-:W-:-:S06]  /*0090*/  IMAD.WIDE R2, R9, 0x4, R2 ;  /* 0x0000000409027825 */ /* 0x004fcc00078e0202 */
[----:B-1----:R-:W2:Y:S01]  /*00a0*/  LDG.E R2, desc[UR4][R2.64] ;  /* 0x0000000402027981 */ /* 0x002ea2000c1e1900 */
[----:B---3--:R-:W-:-:S06]  /*00b0*/  IMAD.WIDE R4, R9, 0x4, R4 ;  /* 0x0000000409047825 */ /* 0x008fcc00078e0204 */
[----:B------:R-:W2:Y:S01]  /*00c0*/  LDG.E R5, desc[UR4][R4.64] ;  /* 0x0000000404057981 */ /* 0x000ea2000c1e1900 */
[----:B0-----:R-:W-:-:S04]  /*00d0*/  IMAD.WIDE R6, R9, 0x4, R6 ;  /* 0x0000000409067825 */ /* 0x001fc800078e0206 */
[----:B--2---:R-:W-:-:S05]  /*00e0*/  FADD R9, R2, R5 ;  /* 0x0000000502097221 */ /* 0x004fca0000000000 */
[----:B------:R-:W-:Y:S01]  /*00f0*/  STG.E desc[UR4][R6.64], R9 ;  /* 0x0000000906007986 */ /* 0x000fe2000c101904 */
[----:B------:R-:W-:Y:S05]  /*0100*/  EXIT ;  /* 0x000000000000794d */ /* 0x000fea0003800000 */
.L_x_0:
[----:B------:R-:W-:-:S00]  /*0110*/  BRA `(.L_x_0) ;  /* 0xfffffffc00fc7947 */ /* 0x000fc0000383ffff */
[----:B------:R-:W-:-:S00]  /*0120*/  NOP ;  /* 0x0000000000007918 */ /* 0x000fc00000000000 */
        /* <DEDUP_REMOVED lines=13> */
.L_x_1:


//--------------------- .nv.shared.reserved.0     --------------------------
	.section	.nv.shared.reserved.0,"aw",@nobits
	.weak		__nv_reservedSMEM_offset_0_alias
	.size		__nv_reservedSMEM_offset_0_alias, 0, 64
	.other		__nv_reservedSMEM_offset_0_alias,@"STO_CUDA_RESERVED_SHARED STV_DEFAULT"
__nv_reservedSMEM_offset_0_alias:
	.zero		0
	.zero		64


//--------------------- .nv.constant0._Z3addPfS_S_i --------------------------
	.section	.nv.constant0._Z3addPfS_S_i,"a",@progbits
	.sectionflags	@""
	.align	4
.nv.constant0._Z3addPfS_S_i:
	.zero		924


//--------------------- SYMBOLS --------------------------

	.type		.nv.reservedSmem.offset0,@object
	.size		.nv.reservedSmem.offset0,0x4
